//
// Generated by NVIDIA NVVM Compiler
//
// Compiler Build ID: CL-36424714
// Cuda compilation tools, release 13.0, V13.0.88
// Based on NVVM 20.0.0
//

.version 9.0
.target sm_100
.address_size 64

	// .globl	_Z3addPiS_S_

.visible .entry _Z3addPiS_S_(
	.param .u64 .ptr .align 1 _Z3addPiS_S__param_0,
	.param .u64 .ptr .align 1 _Z3addPiS_S__param_1,
	.param .u64 .ptr .align 1 _Z3addPiS_S__param_2
)
{
	.reg .pred 	%p<2>;
	.reg .b32 	%r<11>;
	.reg .b64 	%rd<11>;

	ld.param.u64 	%rd1, [_Z3addPiS_S__param_0];
	ld.param.u64 	%rd2, [_Z3addPiS_S__param_1];
	ld.param.u64 	%rd3, [_Z3addPiS_S__param_2];
	mov.u32 	%r2, %nctaid.x;
	mov.u32 	%r3, %ctaid.y;
	mov.u32 	%r4, %ctaid.x;
	mad.lo.s32 	%r5, %r2, %r3, %r4;
	mov.u32 	%r6, %ntid.x;
	mov.u32 	%r7, %tid.x;
	mad.lo.s32 	%r1, %r5, %r6, %r7;
	setp.gt.s32 	%p1, %r1, 9999;
	@%p1 bra 	$L__BB0_2;
	cvta.to.global.u64 	%rd4, %rd1;
	cvta.to.global.u64 	%rd5, %rd2;
	cvta.to.global.u64 	%rd6, %rd3;
	mul.wide.s32 	%rd7, %r1, 4;
	add.s64 	%rd8, %rd4, %rd7;
	ld.global.u32 	%r8, [%rd8];
	add.s64 	%rd9, %rd5, %rd7;
	ld.global.u32 	%r9, [%rd9];
	add.s32 	%r10, %r9, %r8;
	add.s64 	%rd10, %rd6, %rd7;
	st.global.u32 	[%rd10], %r10;
$L__BB0_2:
	bar.sync 	0;
	ret;

}


// ===== COMPILED SASS (sm_100) =====

	.target	sm_100

	.elftype	@"ET_EXEC"


//--------------------- .note.nv.tkinfo           --------------------------
	.section	.note.nv.tkinfo,"",@"SHT_NOTE"
	.sectionflags	@"SHF_NOTE_NV_TKINFO"
	.tkinfo
        /*0018*/ 	.word	0x00000002
        /*0030*/ 	.string	""
        /*0030*/ 	.string	"ptxas"
        /*0030*/ 	.string	"Cuda compilation tools, release 13.0, V13.0.88"
        /*0030*/ 	.string	"Build cuda_13.0.r13.0/compiler.36424714_0"
        /*0030*/ 	.string	"-arch sm_100 -m 64 "



//--------------------- .note.nv.cuinfo           --------------------------
	.section	.note.nv.cuinfo,"",@"SHT_NOTE"
	.sectionflags	@"SHF_NOTE_NV_CUINFO"
        /*0018*/ 	.short	0x0002
        /*001a*/ 	.short	0x0064
        /*001c*/ 	.short	0x0082
	.zero		2


//--------------------- .nv.info                  --------------------------
	.section	.nv.info,"",@"SHT_CUDA_INFO"
	.align	4


	//----- nvinfo : EIATTR_REGCOUNT
	.align		4
        /*0000*/ 	.byte	0x04, 0x2f
        /*0002*/ 	.short	(.L_1 - .L_0)
	.align		4
.L_0:
        /*0004*/ 	.word	index@(_Z3addPiS_S_)
        /*0008*/ 	.word	0x0000000c


	//----- nvinfo : EIATTR_FRAME_SIZE
	.align		4
.L_1:
        /*000c*/ 	.byte	0x04, 0x11
        /*000e*/ 	.short	(.L_3 - .L_2)
	.align		4
.L_2:
        /*0010*/ 	.word	index@(_Z3addPiS_S_)
        /*0014*/ 	.word	0x00000000


	//----- nvinfo : EIATTR_MIN_STACK_SIZE
	.align		4
.L_3:
        /*0018*/ 	.byte	0x04, 0x12
        /*001a*/ 	.short	(.L_5 - .L_4)
	.align		4
.L_4:
        /*001c*/ 	.word	index@(_Z3addPiS_S_)
        /*0020*/ 	.word	0x00000000
.L_5:


//--------------------- .nv.compat                --------------------------
	.section	.nv.compat,"",@"SHT_CUDA_COMPAT_INFO"
	.align	4
        /*0000*/ 	.byte	0x02, 0x09, 0x00, 0x00, 0x02, 0x02, 0x01, 0x00, 0x02, 0x05, 0x05, 0x00, 0x03, 0x07, 0x01, 0x01
        /*0010*/ 	.byte	0x02, 0x03, 0x00, 0x00, 0x02, 0x06, 0x01, 0x00, 0x04, 0x0b, 0x08, 0x00, 0x09, 0x00, 0x00, 0x00
        /*0020*/ 	.byte	0x00, 0x00, 0x00, 0x00


//--------------------- .nv.info._Z3addPiS_S_     --------------------------
	.section	.nv.info._Z3addPiS_S_,"",@"SHT_CUDA_INFO"
	.sectionflags	@""
	.align	4


	//----- nvinfo : EIATTR_CUDA_API_VERSION
	.align		4
        /*0000*/ 	.byte	0x04, 0x37
        /*0002*/ 	.short	(.L_7 - .L_6)
.L_6:
        /*0004*/ 	.word	0x00000082


	//----- nvinfo : EIATTR_KPARAM_INFO
	.align		4
.L_7:
        /*0008*/ 	.byte	0x04, 0x17
        /*000a*/ 	.short	(.L_9 - .L_8)
.L_8:
        /*000c*/ 	.word	0x00000000
        /*0010*/ 	.short	0x0002
        /*0012*/ 	.short	0x0010
        /*0014*/ 	.byte	0x00, 0xf5, 0x21, 0x00


	//----- nvinfo : EIATTR_KPARAM_INFO
	.align		4
.L_9:
        /*0018*/ 	.byte	0x04, 0x17
        /*001a*/ 	.short	(.L_11 - .L_10)
.L_10:
        /*001c*/ 	.word	0x00000000
        /*0020*/ 	.short	0x0001
        /*0022*/ 	.short	0x0008
        /*0024*/ 	.byte	0x00, 0xf5, 0x21, 0x00


	//----- nvinfo : EIATTR_KPARAM_INFO
	.align		4
.L_11:
        /*0028*/ 	.byte	0x04, 0x17
        /*002a*/ 	.short	(.L_13 - .L_12)
.L_12:
        /*002c*/ 	.word	0x00000000
        /*0030*/ 	.short	0x0000
        /*0032*/ 	.short	0x0000
        /*0034*/ 	.byte	0x00, 0xf5, 0x21, 0x00


	//----- nvinfo : EIATTR_SPARSE_MMA_MASK
	.align		4
.L_13:
        /*0038*/ 	.byte	0x03, 0x50
        /*003a*/ 	.short	0x0000


	//----- nvinfo : EIATTR_MAXREG_COUNT
	.align		4
        /*003c*/ 	.byte	0x03, 0x1b
        /*003e*/ 	.short	0x00ff


	//----- nvinfo : EIATTR_NUM_BARRIERS
	.align		4
        /*0040*/ 	.byte	0x02, 0x4c
        /*0042*/ 	.byte	0x01
	.zero		1


	//----- nvinfo : EIATTR_MERCURY_ISA_VERSION
	.align		4
        /*0044*/ 	.byte	0x03, 0x5f
        /*0046*/ 	.short	0x0101


	//----- nvinfo : EIATTR_VRC_CTA_INIT_COUNT
	.align		4
        /*0048*/ 	.byte	0x02, 0x4a
	.zero		1
	.zero		1


	//----- nvinfo : EIATTR_EXIT_INSTR_OFFSETS
	.align		4
        /*004c*/ 	.byte	0x04, 0x1c
        /*004e*/ 	.short	(.L_15 - .L_14)


	//   ....[0]....
.L_14:
        /*0050*/ 	.word	0x00000180


	//----- nvinfo : EIATTR_CRS_STACK_SIZE
	.align		4
.L_15:
        /*0054*/ 	.byte	0x04, 0x1e
        /*0056*/ 	.short	(.L_17 - .L_16)
.L_16:
        /*0058*/ 	.word	0x00000000


	//----- nvinfo : EIATTR_CBANK_PARAM_SIZE
	.align		4
.L_17:
        /*005c*/ 	.byte	0x03, 0x19
        /*005e*/ 	.short	0x0018


	//----- nvinfo : EIATTR_PARAM_CBANK
	.align		4
        /*0060*/ 	.byte	0x04, 0x0a
        /*0062*/ 	.short	(.L_19 - .L_18)
	.align		4
.L_18:
        /*0064*/ 	.word	index@(.nv.constant0._Z3addPiS_S_)
        /*0068*/ 	.short	0x0380
        /*006a*/ 	.short	0x0018


	//----- nvinfo : EIATTR_SW_WAR
	.align		4
.L_19:
        /*006c*/ 	.byte	0x04, 0x36
        /*006e*/ 	.short	(.L_21 - .L_20)
.L_20:
        /*0070*/ 	.word	0x00000008
.L_21:


//--------------------- .nv.callgraph             --------------------------
	.section	.nv.callgraph,"",@"SHT_CUDA_CALLGRAPH"
	.align	4
	.sectionentsize	8
	.align		4
        /*0000*/ 	.word	0x00000000
	.align		4
        /*0004*/ 	.word	0xffffffff
	.align		4
        /*0008*/ 	.word	0x00000000
	.align		4
        /*000c*/ 	.word	0xfffffffe
	.align		4
        /*0010*/ 	.word	0x00000000
	.align		4
        /*0014*/ 	.word	0xfffffffd
	.align		4
        /*0018*/ 	.word	0x00000000
	.align		4
        /*001c*/ 	.word	0xfffffffc


//--------------------- .text._Z3addPiS_S_        --------------------------
	.section	.text._Z3addPiS_S_,"ax",@progbits
	.align	128
        .global         _Z3addPiS_S_
        .type           _Z3addPiS_S_,@function
        .size           _Z3addPiS_S_,(.L_x_3 - _Z3addPiS_S_)
        .other          _Z3addPiS_S_,@"STO_CUDA_ENTRY STV_DEFAULT"
_Z3addPiS_S_:
.text._Z3addPiS_S_:
[----:B------:R-:W-:Y:S01]  /*0000*/  LDC R1, c[0x0][0x37c] ;  /* 0x0000df00ff017b82 */ /* 0x000fe20000000800 */
[----:B------:R-:W0:Y:S07]  /*0010*/  S2R R0, SR_TID.X ;  /* 0x0000000000007919 */ /* 0x000e2e0000002100 */
[----:B------:R-:W-:Y:S01]  /*0020*/  S2UR UR5, SR_CTAID.Y ;  /* 0x00000000000579c3 */ /* 0x000fe20000002600 */
[----:B------:R-:W1:Y:S01]  /*0030*/  LDCU UR4, c[0x0][0x370] ;  /* 0x00006e00ff0477ac */ /* 0x000e620008000800 */
[----:B------:R-:W-:Y:S06]  /*0040*/  BSSY.RECONVERGENT B0, `(.L_x_0) ;  /* 0x0000012000007945 */ /* 0x000fec0003800200 */
[----:B------:R-:W1:Y:S08]  /*0050*/  S2UR UR6, SR_CTAID.X ;  /* 0x00000000000679c3 */ /* 0x000e700000002500 */
[----:B------:R-:W0:Y:S01]  /*0060*/  LDC R9, c[0x0][0x360] ;  /* 0x0000d800ff097b82 */ /* 0x000e220000000800 */
[----:B-1----:R-:W-:-:S06]  /*0070*/  UIMAD UR4, UR4, UR5, UR6 ;  /* 0x00000005040472a4 */ /* 0x002fcc000f8e0206 */
[----:B0-----:R-:W-:-:S05]  /*0080*/  IMAD R9, R9, UR4, R0 ;  /* 0x0000000409097c24 */ /* 0x001fca000f8e0200 */
[----:B------:R-:W-:-:S13]  /*0090*/  ISETP.GT.AND P0, PT, R9, 0x270f, PT ;  /* 0x0000270f0900780c */ /* 0x000fda0003f04270 */
[----:B------:R-:W-:Y:S05]  /*00a0*/  @P0 BRA `(.L_x_1) ;  /* 0x00000000002c0947 */ /* 0x000fea0003800000 */
[----:B------:R-:W0:Y:S01]  /*00b0*/  LDC.64 R2, c[0x0][0x380] ;  /* 0x0000e000ff027b82 */ /* 0x000e220000000a00 */
[----:B------:R-:W1:Y:S07]  /*00c0*/  LDCU.64 UR4, c[0x0][0x358] ;  /* 0x00006b00ff0477ac */ /* 0x000e6e0008000a00 */
[----:B------:R-:W2:Y:S08]  /*00d0*/  LDC.64 R4, c[0x0][0x388] ;  /* 0x0000e200ff047b82 */ /* 0x000eb00000000a00 */
[----:B------:R-:W3:Y:S01]  /*00e0*/  LDC.64 R6, c[0x0][0x390] ;  /* 0x0000e400ff067b82 */ /* 0x000ee20000000a00 */
[----:B0-----:R-:W-:-:S06]  /*00f0*/  IMAD.WIDE R2, R9, 0x4, R2 ;  /* 0x0000000409027825 */ /* 0x001fcc00078e0202 */
[----:B-1----:R-:W4:Y:S01]  /*0100*/  LDG.E R2, desc[UR4][R2.64] ;  /* 0x0000000402027981 */ /* 0x002f22000c1e1900 */
[----:B--2---:R-:W-:-:S06]  /*0110*/  IMAD.WIDE R4, R9, 0x4, R4 ;  /* 0x0000000409047825 */ /* 0x004fcc00078e0204 */
[----:B------:R-:W4:Y:S01]  /*0120*/  LDG.E R5, desc[UR4][R4.64] ;  /* 0x0000000404057981 */ /* 0x000f22000c1e1900 */
[----:B---3--:R-:W-:Y:S01]  /*0130*/  IMAD.WIDE R6, R9, 0x4, R6 ;  /* 0x0000000409067825 */ /* 0x008fe200078e0206 */
[----:B----4-:R-:W-:-:S05]  /*0140*/  IADD3 R9, PT, PT, R2, R5, RZ ;  /* 0x0000000502097210 */ /* 0x010fca0007ffe0ff */
[----:B------:R0:W-:Y:S02]  /*0150*/  STG.E desc[UR4][R6.64], R9 ;  /* 0x0000000906007986 */ /* 0x0001e4000c101904 */
.L_x_1:
[----:B------:R-:W-:Y:S05]  /*0160*/  BSYNC.RECONVERGENT B0 ;  /* 0x0000000000007941 */ /* 0x000fea0003800200 */
.L_x_0:
[----:B------:R-:W-:Y:S06]  /*0170*/  BAR.SYNC.DEFER_BLOCKING 0x0 ;  /* 0x0000000000007b1d */ /* 0x000fec0000010000 */
[----:B------:R-:W-:Y:S05]  /*0180*/  EXIT ;  /* 0x000000000000794d */ /* 0x000fea0003800000 */
.L_x_2:
[----:B------:R-:W-:-:S00]  /*0190*/  BRA `(.L_x_2) ;  /* 0xfffffffc00fc7947 */ /* 0x000fc0000383ffff */
[----:B------:R-:W-:-:S00]  /*01a0*/  NOP ;  /* 0x0000000000007918 */ /* 0x000fc00000000000 */
        /* <DEDUP_REMOVED lines=13> */
.L_x_3:


//--------------------- .nv.shared.reserved.0     --------------------------
	.section	.nv.shared.reserved.0,"aw",@nobits
	.weak		__nv_reservedSMEM_offset_0_alias
	.size		__nv_reservedSMEM_offset_0_alias, 0, 64
	.other		__nv_reservedSMEM_offset_0_alias,@"STO_CUDA_RESERVED_SHARED STV_DEFAULT"
__nv_reservedSMEM_offset_0_alias:
	.zero		0
	.zero		64


//--------------------- .nv.constant0._Z3addPiS_S_ --------------------------
	.section	.nv.constant0._Z3addPiS_S_,"a",@progbits
	.sectionflags	@""
	.align	4
.nv.constant0._Z3addPiS_S_:
	.zero		920


//--------------------- SYMBOLS --------------------------

	.type		.nv.reservedSmem.offset0,@object
	.size		.nv.reservedSmem.offset0,0x4
